	.headerflags	@"EF_CUDA_TEXMODE_UNIFIED EF_CUDA_64BIT_ADDRESS EF_CUDA_ACCELERATORS EF_CUDA_SM90 EF_CUDA_VIRTUAL_SM(EF_CUDA_SM90)"
	.elftype	@"ET_EXEC"


//--------------------- .nv.info                  --------------------------
	.section	.nv.info,"",@"SHT_CUDA_INFO"
	.align	4


	//----- nvinfo : EIATTR_REGCOUNT
	.align		4
        /*0000*/ 	.byte	0x04, 0x2f
        /*0002*/ 	.short	(.L_1 - .L_0)
	.align		4
.L_0:
        /*0004*/ 	.word	index@(triton_poi_fused_max_pool2d_with_indices_3)
        /*0008*/ 	.word	0x00000016


	//----- nvinfo : EIATTR_MIN_STACK_SIZE
	.align		4
.L_1:
        /*000c*/ 	.byte	0x04, 0x12
        /*000e*/ 	.short	(.L_3 - .L_2)
	.align		4
.L_2:
        /*0010*/ 	.word	index@(triton_poi_fused_max_pool2d_with_indices_3)
        /*0014*/ 	.word	0x00000000


	//----- nvinfo : EIATTR_FRAME_SIZE
	.align		4
.L_3:
        /*0018*/ 	.byte	0x04, 0x11
        /*001a*/ 	.short	(.L_5 - .L_4)
	.align		4
.L_4:
        /*001c*/ 	.word	index@(triton_poi_fused_max_pool2d_with_indices_3)
        /*0020*/ 	.word	0x00000000


	//----- nvinfo : EIATTR_MIN_STACK_SIZE
	.align		4
.L_5:
        /*0024*/ 	.byte	0x04, 0x12
        /*0026*/ 	.short	(.L_7 - .L_6)
	.align		4
.L_6:
        /*0028*/ 	.word	index@(triton_poi_fused_max_pool2d_with_indices_3)
        /*002c*/ 	.word	0x00000000
.L_7:


//--------------------- .nv.info.triton_poi_fused_max_pool2d_with_indices_3 --------------------------
	.section	.nv.info.triton_poi_fused_max_pool2d_with_indices_3,"",@"SHT_CUDA_INFO"
	.sectionflags	@""
	.align	4


	//----- nvinfo : EIATTR_CUDA_API_VERSION
	.align		4
        /*0000*/ 	.byte	0x04, 0x37
        /*0002*/ 	.short	(.L_9 - .L_8)
.L_8:
        /*0004*/ 	.word	0x0000007c


	//----- nvinfo : EIATTR_KPARAM_INFO
	.align		4
.L_9:
        /*0008*/ 	.byte	0x04, 0x17
        /*000a*/ 	.short	(.L_11 - .L_10)
.L_10:
        /*000c*/ 	.word	0x00000000
        /*0010*/ 	.short	0x0003
        /*0012*/ 	.short	0x0018
        /*0014*/ 	.byte	0x00, 0xf0, 0x11, 0x00


	//----- nvinfo : EIATTR_KPARAM_INFO
	.align		4
.L_11:
        /*0018*/ 	.byte	0x04, 0x17
        /*001a*/ 	.short	(.L_13 - .L_12)
.L_12:
        /*001c*/ 	.word	0x00000000
        /*0020*/ 	.short	0x0002
        /*0022*/ 	.short	0x0010
        /*0024*/ 	.byte	0x00, 0xf4, 0x21, 0x00


	//----- nvinfo : EIATTR_KPARAM_INFO
	.align		4
.L_13:
        /*0028*/ 	.byte	0x04, 0x17
        /*002a*/ 	.short	(.L_15 - .L_14)
.L_14:
        /*002c*/ 	.word	0x00000000
        /*0030*/ 	.short	0x0001
        /*0032*/ 	.short	0x0008
        /*0034*/ 	.byte	0x00, 0xf4, 0x21, 0x00


	//----- nvinfo : EIATTR_KPARAM_INFO
	.align		4
.L_15:
        /*0038*/ 	.byte	0x04, 0x17
        /*003a*/ 	.short	(.L_17 - .L_16)
.L_16:
        /*003c*/ 	.word	0x00000000
        /*0040*/ 	.short	0x0000
        /*0042*/ 	.short	0x0000
        /*0044*/ 	.byte	0x00, 0xf4, 0x21, 0x00


	//----- nvinfo : EIATTR_SPARSE_MMA_MASK
	.align		4
.L_17:
        /*0048*/ 	.byte	0x03, 0x50
        /*004a*/ 	.short	0x0000


	//----- nvinfo : EIATTR_MAXREG_COUNT
	.align		4
        /*004c*/ 	.byte	0x03, 0x1b
        /*004e*/ 	.short	0x00ff


	//----- nvinfo : EIATTR_EXIT_INSTR_OFFSETS
	.align		4
        /*0050*/ 	.byte	0x04, 0x1c
        /*0052*/ 	.short	(.L_19 - .L_18)


	//   ....[0]....
.L_18:
        /*0054*/ 	.word	0x00000480


	//----- nvinfo : EIATTR_REQNTID
	.align		4
.L_19:
        /*0058*/ 	.byte	0x04, 0x10
        /*005a*/ 	.short	(.L_21 - .L_20)
.L_20:
        /*005c*/ 	.word	0x00000100
        /*0060*/ 	.word	0x00000001
        /*0064*/ 	.word	0x00000001


	//----- nvinfo : EIATTR_CBANK_PARAM_SIZE
	.align		4
.L_21:
        /*0068*/ 	.byte	0x03, 0x19
        /*006a*/ 	.short	0x001c


	//----- nvinfo : EIATTR_PARAM_CBANK
	.align		4
        /*006c*/ 	.byte	0x04, 0x0a
        /*006e*/ 	.short	(.L_23 - .L_22)
	.align		4
.L_22:
        /*0070*/ 	.word	index@(.nv.constant0.triton_poi_fused_max_pool2d_with_indices_3)
        /*0074*/ 	.short	0x0210
        /*0076*/ 	.short	0x001c


	//----- nvinfo : EIATTR_SW_WAR
	.align		4
.L_23:
        /*0078*/ 	.byte	0x04, 0x36
        /*007a*/ 	.short	(.L_25 - .L_24)
.L_24:
        /*007c*/ 	.word	0x00000008
.L_25:


//--------------------- .nv.callgraph             --------------------------
	.section	.nv.callgraph,"",@"SHT_CUDA_CALLGRAPH"
	.align	4
	.sectionentsize	8
	.align		4
        /*0000*/ 	.word	0x00000000
	.align		4
        /*0004*/ 	.word	0xffffffff
	.align		4
        /*0008*/ 	.word	0x00000000
	.align		4
        /*000c*/ 	.word	0xfffffffe
	.align		4
        /*0010*/ 	.word	0x00000000
	.align		4
        /*0014*/ 	.word	0xfffffffd
	.align		4
        /*0018*/ 	.word	0x00000000
	.align		4
        /*001c*/ 	.word	0xfffffffc


//--------------------- .text.triton_poi_fused_max_pool2d_with_indices_3 --------------------------
	.section	.text.triton_poi_fused_max_pool2d_with_indices_3,"ax",@progbits
	.align	128
        .global         triton_poi_fused_max_pool2d_with_indices_3
        .type           triton_poi_fused_max_pool2d_with_indices_3,@function
        .size           triton_poi_fused_max_pool2d_with_indices_3,(.L_x_1 - triton_poi_fused_max_pool2d_with_indices_3)
        .other          triton_poi_fused_max_pool2d_with_indices_3,@"STO_CUDA_ENTRY STV_DEFAULT"
triton_poi_fused_max_pool2d_with_indices_3:
.text.triton_poi_fused_max_pool2d_with_indices_3:
[----:B------:R-:W-:Y:S01]  /*0000*/  LDC R1, c[0x0][0x28] ;  /* 0x00000a00ff017b82 */ /* 0x000fe20000000800 */
[----:B------:R-:W1:Y:S07]  /*0010*/  S2R R0, SR_TID.X ;  /* 0x0000000000007919 */ /* 0x000e6e0000002100 */
[----:B------:R-:W2:Y:S01]  /*0020*/  LDC.64 R2, c[0x0][0x210] ;  /* 0x00008400ff027b82 */ /* 0x000ea20000000a00 */
[----:B------:R-:W-:Y:S01]  /*0030*/  ULDC.64 UR4, c[0x0][0x208] ;  /* 0x0000820000047ab9 */ /* 0x000fe20000000a00 */
[----:B------:R-:W-:Y:S01]  /*0040*/  ULDC.64 UR6, c[0x0][0x220] ;  /* 0x0000880000067ab9 */ /* 0x000fe20000000a00 */
[----:B------:R-:W3:Y:S01]  /*0050*/  S2R R7, SR_CTAID.X ;  /* 0x0000000000077919 */ /* 0x000ee20000002500 */
[----:B-1----:R-:W-:Y:S01]  /*0060*/  IMAD.SHL.U32 R0, R0, 0x2, RZ ;  /* 0x0000000200007824 */ /* 0x002fe200078e00ff */
[----:B---3--:R-:W-:-:S04]  /*0070*/  SHF.R.S32.HI R9, RZ, 0x16, R7 ;  /* 0x00000016ff097819 */ /* 0x008fc80000011407 */
[----:B------:R-:W-:Y:S02]  /*0080*/  LOP3.LUT R0, R0, 0x1fe, RZ, 0xc0, !PT ;  /* 0x000001fe00007812 */ /* 0x000fe400078ec0ff */
[----:B------:R-:W-:-:S03]  /*0090*/  SGXT R9, R9, 0x1 ;  /* 0x000000010909781a */ /* 0x000fc60000000200 */
[----:B------:R-:W-:-:S04]  /*00a0*/  IMAD R0, R7, 0x200, R0 ;  /* 0x0000020007007824 */ /* 0x000fc800078e0200 */
[----:B------:R-:W-:Y:S01]  /*00b0*/  VIADD R4, R0, 0x1 ;  /* 0x0000000100047836 */ /* 0x000fe20000000000 */
[----:B------:R-:W-:-:S04]  /*00c0*/  SHF.R.S32.HI R5, RZ, 0x1f, R0 ;  /* 0x0000001fff057819 */ /* 0x000fc80000011400 */
[----:B------:R-:W-:Y:S02]  /*00d0*/  LEA.HI R5, R5, R0, RZ, 0x4 ;  /* 0x0000000005057211 */ /* 0x000fe400078f20ff */
[----:B------:R-:W-:Y:S02]  /*00e0*/  LEA.HI R9, R9, R4, RZ, 0x4 ;  /* 0x0000000409097211 */ /* 0x000fe400078f20ff */
[C---:B------:R-:W-:Y:S01]  /*00f0*/  LOP3.LUT R7, R5.reuse, 0x7ffffff0, RZ, 0xc0, !PT ;  /* 0x7ffffff005077812 */ /* 0x040fe200078ec0ff */
[----:B------:R-:W-:Y:S01]  /*0100*/  IMAD.SHL.U32 R5, R5, 0x4, RZ ;  /* 0x0000000405057824 */ /* 0x000fe200078e00ff */
[----:B------:R-:W-:-:S03]  /*0110*/  LOP3.LUT R9, R9, 0x7ffffff0, RZ, 0xc0, !PT ;  /* 0x7ffffff009097812 */ /* 0x000fc600078ec0ff */
[----:B------:R-:W-:Y:S01]  /*0120*/  IMAD.IADD R7, R0, 0x1, -R7 ;  /* 0x0000000100077824 */ /* 0x000fe200078e0a07 */
[----:B------:R-:W-:Y:S01]  /*0130*/  LOP3.LUT R5, R5, 0xffffffc0, RZ, 0xc0, !PT ;  /* 0xffffffc005057812 */ /* 0x000fe200078ec0ff */
[----:B------:R-:W-:-:S04]  /*0140*/  IMAD.IADD R4, R4, 0x1, -R9 ;  /* 0x0000000104047824 */ /* 0x000fc800078e0a09 */
[--C-:B------:R-:W-:Y:S02]  /*0150*/  IMAD R15, R7, 0x2, R5.reuse ;  /* 0x00000002070f7824 */ /* 0x100fe400078e0205 */
[----:B------:R-:W-:Y:S02]  /*0160*/  IMAD R17, R4, 0x2, R5 ;  /* 0x0000000204117824 */ /* 0x000fe400078e0205 */
[----:B--2---:R-:W-:-:S04]  /*0170*/  IMAD.WIDE R8, R15, 0x4, R2 ;  /* 0x000000040f087825 */ /* 0x004fc800078e0202 */
[----:B------:R-:W-:Y:S01]  /*0180*/  VIADD R13, R15, 0x20 ;  /* 0x000000200f0d7836 */ /* 0x000fe20000000000 */
[----:B------:R-:W2:Y:S01]  /*0190*/  LDG.E.EL R4, desc[UR4][R8.64] ;  /* 0x0000000408047981 */ /* 0x000ea2000c2e1900 */
[----:B------:R-:W-:-:S03]  /*01a0*/  IMAD.WIDE R10, R17, 0x4, R2 ;  /* 0x00000004110a7825 */ /* 0x000fc600078e0202 */
[----:B------:R1:W2:Y:S01]  /*01b0*/  LDG.E.EL R18, desc[UR4][R8.64+0x4] ;  /* 0x0000040408127981 */ /* 0x0002a2000c2e1900 */
[----:B------:R-:W-:-:S03]  /*01c0*/  IMAD.WIDE R12, R13, 0x4, R2 ;  /* 0x000000040d0c7825 */ /* 0x000fc600078e0202 */
[----:B------:R-:W3:Y:S01]  /*01d0*/  LDG.E.EL R16, desc[UR4][R10.64] ;  /* 0x000000040a107981 */ /* 0x000ee2000c2e1900 */
[----:B------:R-:W-:-:S03]  /*01e0*/  VIADD R7, R17, 0x20 ;  /* 0x0000002011077836 */ /* 0x000fc60000000000 */
[----:B------:R-:W3:Y:S01]  /*01f0*/  LDG.E.EL R19, desc[UR4][R10.64+0x4] ;  /* 0x000004040a137981 */ /* 0x000ee2000c2e1900 */
[----:B------:R-:W-:-:S03]  /*0200*/  IMAD.WIDE R6, R7, 0x4, R2 ;  /* 0x0000000407067825 */ /* 0x000fc600078e0202 */
[----:B------:R4:W5:Y:S01]  /*0210*/  LDG.E.EL R5, desc[UR4][R12.64] ;  /* 0x000000040c057981 */ /* 0x000962000c2e1900 */
[----:B------:R-:W-:-:S03]  /*0220*/  VIADD R15, R15, 0x21 ;  /* 0x000000210f0f7836 */ /* 0x000fc60000000000 */
[----:B------:R-:W5:Y:S01]  /*0230*/  LDG.E.EL R6, desc[UR4][R6.64] ;  /* 0x0000000406067981 */ /* 0x000f62000c2e1900 */
[----:B------:R-:W-:Y:S02]  /*0240*/  VIADD R17, R17, 0x21 ;  /* 0x0000002111117836 */ /* 0x000fe40000000000 */
[--C-:B-1----:R-:W-:Y:S01]  /*0250*/  IMAD.WIDE R8, R15, 0x4, R2.reuse ;  /* 0x000000040f087825 */ /* 0x102fe200078e0202 */
[----:B----4-:R-:W1:Y:S03]  /*0260*/  LDC.64 R12, c[0x0][0x218] ;  /* 0x00008600ff0c7b82 */ /* 0x010e660000000a00 */
[----:B------:R-:W-:Y:S02]  /*0270*/  IMAD.WIDE R14, R17, 0x4, R2 ;  /* 0x00000004110e7825 */ /* 0x000fe400078e0202 */
[----:B------:R1:W4:Y:S04]  /*0280*/  LDG.E.EL R2, desc[UR4][R8.64] ;  /* 0x0000000408027981 */ /* 0x000328000c2e1900 */
[----:B------:R-:W4:Y:S01]  /*0290*/  LDG.E.EL R3, desc[UR4][R14.64] ;  /* 0x000000040e037981 */ /* 0x000f22000c2e1900 */
[----:B-1----:R-:W-:Y:S01]  /*02a0*/  IMAD.WIDE R8, R0, 0x4, R12 ;  /* 0x0000000400087825 */ /* 0x002fe200078e020c */
[----:B--2---:R-:W-:-:S02]  /*02b0*/  FSETP.GT.AND P3, PT, R18, R4, PT ;  /* 0x000000041200720b */ /* 0x004fc40003f64000 */
[----:B------:R-:W-:Y:S02]  /*02c0*/  FSETP.NAN.AND P0, PT, R18, R18, PT ;  /* 0x000000121200720b */ /* 0x000fe40003f08000 */
[----:B---3--:R-:W-:Y:S02]  /*02d0*/  FSETP.GT.AND P2, PT, R19, R16, PT ;  /* 0x000000101300720b */ /* 0x008fe40003f44000 */
[----:B-----5:R-:W-:-:S07]  /*02e0*/  FSETP.NAN.AND P4, PT, R5, R5, PT ;  /* 0x000000050500720b */ /* 0x020fce0003f88000 */
[----:B------:R-:W-:Y:S02]  /*02f0*/  @!P3 SEL R18, R18, R4, P0 ;  /* 0x000000041212b207 */ /* 0x000fe40000000000 */
[----:B------:R-:W-:Y:S02]  /*0300*/  FSETP.NAN.AND P1, PT, R6, R6, PT ;  /* 0x000000060600720b */ /* 0x000fe40003f28000 */
[C---:B------:R-:W-:Y:S02]  /*0310*/  FSETP.NAN.AND P5, PT, R19.reuse, R19, PT ;  /* 0x000000131300720b */ /* 0x040fe40003fa8000 */
[----:B------:R-:W-:Y:S02]  /*0320*/  FSETP.GEU.AND P0, PT, R18, R5, PT ;  /* 0x000000051200720b */ /* 0x000fe40003f0e000 */
[----:B------:R-:W-:Y:S02]  /*0330*/  @!P2 SEL R19, R19, R16, P5 ;  /* 0x000000101313a207 */ /* 0x000fe40002800000 */
[----:B------:R-:W-:-:S02]  /*0340*/  @!P4 SEL R5, R5, R18, !P0 ;  /* 0x000000120505c207 */ /* 0x000fc40004000000 */
[----:B------:R-:W-:Y:S02]  /*0350*/  FSETP.GEU.AND P4, PT, R19, R6, PT ;  /* 0x000000061300720b */ /* 0x000fe40003f8e000 */
[----:B------:R-:W-:Y:S02]  /*0360*/  SEL R4, RZ, 0x1, !P3 ;  /* 0x00000001ff047807 */ /* 0x000fe40005800000 */
[----:B------:R-:W-:Y:S02]  /*0370*/  SEL R7, RZ, 0x1, !P2 ;  /* 0x00000001ff077807 */ /* 0x000fe40005000000 */
[----:B----4-:R-:W-:Y:S02]  /*0380*/  FSETP.NAN.AND P3, PT, R2, R2, PT ;  /* 0x000000020200720b */ /* 0x010fe40003f68000 */
[----:B------:R-:W-:Y:S02]  /*0390*/  FSETP.NAN.AND P2, PT, R3, R3, PT ;  /* 0x000000030300720b */ /* 0x000fe40003f48000 */
[----:B------:R-:W-:-:S02]  /*03a0*/  @!P1 SEL R6, R6, R19, !P4 ;  /* 0x0000001306069207 */ /* 0x000fc40006000000 */
[----:B------:R-:W-:Y:S02]  /*03b0*/  SEL R4, R4, 0x2, P0 ;  /* 0x0000000204047807 */ /* 0x000fe40000000000 */
[----:B------:R-:W-:Y:S02]  /*03c0*/  SEL R7, R7, 0x2, P4 ;  /* 0x0000000207077807 */ /* 0x000fe40002000000 */
[----:B------:R-:W-:Y:S02]  /*03d0*/  FSETP.GEU.AND P1, PT, R5, R2, PT ;  /* 0x000000020500720b */ /* 0x000fe40003f2e000 */
[----:B------:R-:W-:Y:S02]  /*03e0*/  FSETP.GEU.AND P0, PT, R6, R3, PT ;  /* 0x000000030600720b */ /* 0x000fe40003f0e000 */
[----:B------:R-:W-:Y:S02]  /*03f0*/  SEL R4, R4, 0x3, P1 ;  /* 0x0000000304047807 */ /* 0x000fe40000800000 */
[----:B------:R-:W-:-:S02]  /*0400*/  SEL R7, R7, 0x3, P0 ;  /* 0x0000000307077807 */ /* 0x000fc40000000000 */
[----:B------:R-:W-:Y:S02]  /*0410*/  IADD3 R10, P4, R0, UR6, RZ ;  /* 0x00000006000a7c10 */ /* 0x000fe4000ff9e0ff */
[----:B------:R-:W-:Y:S01]  /*0420*/  @!P3 SEL R2, R2, R5, !P1 ;  /* 0x000000050202b207 */ /* 0x000fe20004800000 */
[----:B------:R-:W-:Y:S01]  /*0430*/  IMAD R7, R7, 0x100, R4 ;  /* 0x0000010007077824 */ /* 0x000fe200078e0204 */
[----:B------:R-:W-:Y:S02]  /*0440*/  @!P2 SEL R3, R3, R6, !P0 ;  /* 0x000000060303a207 */ /* 0x000fe40004000000 */
[----:B------:R-:W-:-:S03]  /*0450*/  LEA.HI.X.SX32 R11, R0, UR7, 0x1, P4 ;  /* 0x00000007000b7c11 */ /* 0x000fc6000a0f0eff */
[----:B------:R-:W-:Y:S04]  /*0460*/  STG.E.64 desc[UR4][R8.64], R2 ;  /* 0x0000000208007986 */ /* 0x000fe8000c101b04 */
[----:B------:R-:W-:Y:S01]  /*0470*/  STG.E.U16 desc[UR4][R10.64], R7 ;  /* 0x000000070a007986 */ /* 0x000fe2000c101504 */
[----:B------:R-:W-:Y:S05]  /*0480*/  EXIT ;  /* 0x000000000000794d */ /* 0x000fea0003800000 */
.L_x_0:
[----:B------:R-:W-:-:S00]  /*0490*/  BRA `(.L_x_0) ;  /* 0xfffffffc00fc7947 */ /* 0x000fc0000383ffff */
[----:B------:R-:W-:-:S00]  /*04a0*/  NOP ;  /* 0x0000000000007918 */ /* 0x000fc00000000000 */
        /* <DEDUP_REMOVED lines=13> */
.L_x_1:


//--------------------- .nv.constant0.triton_poi_fused_max_pool2d_with_indices_3 --------------------------
	.section	.nv.constant0.triton_poi_fused_max_pool2d_with_indices_3,"a",@progbits
	.sectionflags	@""
	.align	4
.nv.constant0.triton_poi_fused_max_pool2d_with_indices_3:
	.zero		556
